	.headerflags	@"EF_CUDA_TEXMODE_UNIFIED EF_CUDA_64BIT_ADDRESS EF_CUDA_ACCELERATORS EF_CUDA_SM90 EF_CUDA_VIRTUAL_SM(EF_CUDA_SM90)"
	.elftype	@"ET_EXEC"


//--------------------- .nv.info                  --------------------------
	.section	.nv.info,"",@"SHT_CUDA_INFO"
	.align	4


	//----- nvinfo : EIATTR_REGCOUNT
	.align		4
        /*0000*/ 	.byte	0x04, 0x2f
        /*0002*/ 	.short	(.L_1 - .L_0)
	.align		4
.L_0:
        /*0004*/ 	.word	index@(triton_poi_fused__to_copy_add_arange_mul_1)
        /*0008*/ 	.word	0x00000009


	//----- nvinfo : EIATTR_MIN_STACK_SIZE
	.align		4
.L_1:
        /*000c*/ 	.byte	0x04, 0x12
        /*000e*/ 	.short	(.L_3 - .L_2)
	.align		4
.L_2:
        /*0010*/ 	.word	index@(triton_poi_fused__to_copy_add_arange_mul_1)
        /*0014*/ 	.word	0x00000000


	//----- nvinfo : EIATTR_FRAME_SIZE
	.align		4
.L_3:
        /*0018*/ 	.byte	0x04, 0x11
        /*001a*/ 	.short	(.L_5 - .L_4)
	.align		4
.L_4:
        /*001c*/ 	.word	index@(triton_poi_fused__to_copy_add_arange_mul_1)
        /*0020*/ 	.word	0x00000000


	//----- nvinfo : EIATTR_MIN_STACK_SIZE
	.align		4
.L_5:
        /*0024*/ 	.byte	0x04, 0x12
        /*0026*/ 	.short	(.L_7 - .L_6)
	.align		4
.L_6:
        /*0028*/ 	.word	index@(triton_poi_fused__to_copy_add_arange_mul_1)
        /*002c*/ 	.word	0x00000000
.L_7:


//--------------------- .nv.info.triton_poi_fused__to_copy_add_arange_mul_1 --------------------------
	.section	.nv.info.triton_poi_fused__to_copy_add_arange_mul_1,"",@"SHT_CUDA_INFO"
	.sectionflags	@""
	.align	4


	//----- nvinfo : EIATTR_CUDA_API_VERSION
	.align		4
        /*0000*/ 	.byte	0x04, 0x37
        /*0002*/ 	.short	(.L_9 - .L_8)
.L_8:
        /*0004*/ 	.word	0x0000007c


	//----- nvinfo : EIATTR_KPARAM_INFO
	.align		4
.L_9:
        /*0008*/ 	.byte	0x04, 0x17
        /*000a*/ 	.short	(.L_11 - .L_10)
.L_10:
        /*000c*/ 	.word	0x00000000
        /*0010*/ 	.short	0x0001
        /*0012*/ 	.short	0x0008
        /*0014*/ 	.byte	0x00, 0xf0, 0x11, 0x00


	//----- nvinfo : EIATTR_KPARAM_INFO
	.align		4
.L_11:
        /*0018*/ 	.byte	0x04, 0x17
        /*001a*/ 	.short	(.L_13 - .L_12)
.L_12:
        /*001c*/ 	.word	0x00000000
        /*0020*/ 	.short	0x0000
        /*0022*/ 	.short	0x0000
        /*0024*/ 	.byte	0x00, 0xf4, 0x21, 0x00


	//----- nvinfo : EIATTR_SPARSE_MMA_MASK
	.align		4
.L_13:
        /*0028*/ 	.byte	0x03, 0x50
        /*002a*/ 	.short	0x0000


	//----- nvinfo : EIATTR_MAXREG_COUNT
	.align		4
        /*002c*/ 	.byte	0x03, 0x1b
        /*002e*/ 	.short	0x00ff


	//----- nvinfo : EIATTR_EXIT_INSTR_OFFSETS
	.align		4
        /*0030*/ 	.byte	0x04, 0x1c
        /*0032*/ 	.short	(.L_15 - .L_14)


	//   ....[0]....
.L_14:
        /*0034*/ 	.word	0x000000d0


	//   ....[1]....
        /*0038*/ 	.word	0x00000100


	//----- nvinfo : EIATTR_REQNTID
	.align		4
.L_15:
        /*003c*/ 	.byte	0x04, 0x10
        /*003e*/ 	.short	(.L_17 - .L_16)
.L_16:
        /*0040*/ 	.word	0x00000020
        /*0044*/ 	.word	0x00000001
        /*0048*/ 	.word	0x00000001


	//----- nvinfo : EIATTR_CBANK_PARAM_SIZE
	.align		4
.L_17:
        /*004c*/ 	.byte	0x03, 0x19
        /*004e*/ 	.short	0x000c


	//----- nvinfo : EIATTR_PARAM_CBANK
	.align		4
        /*0050*/ 	.byte	0x04, 0x0a
        /*0052*/ 	.short	(.L_19 - .L_18)
	.align		4
.L_18:
        /*0054*/ 	.word	index@(.nv.constant0.triton_poi_fused__to_copy_add_arange_mul_1)
        /*0058*/ 	.short	0x0210
        /*005a*/ 	.short	0x000c


	//----- nvinfo : EIATTR_SW_WAR
	.align		4
.L_19:
        /*005c*/ 	.byte	0x04, 0x36
        /*005e*/ 	.short	(.L_21 - .L_20)
.L_20:
        /*0060*/ 	.word	0x00000008
.L_21:


//--------------------- .nv.callgraph             --------------------------
	.section	.nv.callgraph,"",@"SHT_CUDA_CALLGRAPH"
	.align	4
	.sectionentsize	8
	.align		4
        /*0000*/ 	.word	0x00000000
	.align		4
        /*0004*/ 	.word	0xffffffff
	.align		4
        /*0008*/ 	.word	0x00000000
	.align		4
        /*000c*/ 	.word	0xfffffffe
	.align		4
        /*0010*/ 	.word	0x00000000
	.align		4
        /*0014*/ 	.word	0xfffffffd
	.align		4
        /*0018*/ 	.word	0x00000000
	.align		4
        /*001c*/ 	.word	0xfffffffc


//--------------------- .text.triton_poi_fused__to_copy_add_arange_mul_1 --------------------------
	.section	.text.triton_poi_fused__to_copy_add_arange_mul_1,"ax",@progbits
	.align	128
        .global         triton_poi_fused__to_copy_add_arange_mul_1
        .type           triton_poi_fused__to_copy_add_arange_mul_1,@function
        .size           triton_poi_fused__to_copy_add_arange_mul_1,(.L_x_1 - triton_poi_fused__to_copy_add_arange_mul_1)
        .other          triton_poi_fused__to_copy_add_arange_mul_1,@"STO_CUDA_ENTRY STV_DEFAULT"
triton_poi_fused__to_copy_add_arange_mul_1:
.text.triton_poi_fused__to_copy_add_arange_mul_1:
[----:B------:R-:W0:Y:S02]  /*0000*/  LDC R1, c[0x0][0x28] ;  /* 0x00000a00ff017b82 */ /* 0x000e240000000800 */
[----:B------:R-:W1:Y:S01]  /*0010*/  S2R R6, SR_TID.X ;  /* 0x0000000000067919 */ /* 0x000e620000002100 */
[----:B------:R-:W2:Y:S01]  /*0020*/  LDC.64 R2, c[0x0][0x210] ;  /* 0x00008400ff027b82 */ /* 0x000ea20000000a00 */
[----:B------:R-:W3:Y:S01]  /*0030*/  S2R R5, SR_CTAID.X ;  /* 0x0000000000057919 */ /* 0x000ee20000002500 */
[C---:B-1----:R-:W-:Y:S02]  /*0040*/  LOP3.LUT R0, R6.reuse, 0x7, RZ, 0xc0, !PT ;  /* 0x0000000706007812 */ /* 0x042fe400078ec0ff */
[----:B------:R-:W-:-:S03]  /*0050*/  LOP3.LUT P0, RZ, R6, 0x18, RZ, 0xc0, !PT ;  /* 0x0000001806ff7812 */ /* 0x000fc6000780c0ff */
[----:B---3--:R-:W-:-:S04]  /*0060*/  IMAD R5, R5, 0x8, R0 ;  /* 0x0000000805057824 */ /* 0x008fc800078e0200 */
[C---:B--2---:R-:W-:Y:S01]  /*0070*/  IMAD.WIDE R2, R5.reuse, 0x8, R2 ;  /* 0x0000000805027825 */ /* 0x044fe200078e0202 */
[----:B------:R-:W-:Y:S02]  /*0080*/  I2FP.F32.S32 R0, R5 ;  /* 0x0000000500007245 */ /* 0x000fe40000201400 */
[----:B------:R-:W-:-:S03]  /*0090*/  ISETP.LT.AND P0, PT, R5, 0x8, !P0 ;  /* 0x000000080500780c */ /* 0x000fc60004701270 */
[----:B------:R-:W-:-:S04]  /*00a0*/  FMUL R0, R0, 0.5 ;  /* 0x3f00000000007820 */ /* 0x000fc80000400000 */
[----:B------:R-:W1:Y:S02]  /*00b0*/  F2I.TRUNC.NTZ R4, R0 ;  /* 0x0000000000047305 */ /* 0x000e64000020f100 */
[----:B-1----:R-:W-:-:S04]  /*00c0*/  SHF.R.S32.HI R5, RZ, 0x1f, R4 ;  /* 0x0000001fff057819 */ /* 0x002fc80000011404 */
[----:B------:R-:W-:Y:S05]  /*00d0*/  @!P0 EXIT ;  /* 0x000000000000894d */ /* 0x000fea0003800000 */
[----:B------:R-:W-:Y:S02]  /*00e0*/  ULDC.64 UR4, c[0x0][0x208] ;  /* 0x0000820000047ab9 */ /* 0x000fe40000000a00 */
[----:B------:R-:W-:Y:S01]  /*00f0*/  STG.E.64 desc[UR4][R2.64], R4 ;  /* 0x0000000402007986 */ /* 0x000fe2000c101b04 */
[----:B------:R-:W-:Y:S05]  /*0100*/  EXIT ;  /* 0x000000000000794d */ /* 0x000fea0003800000 */
.L_x_0:
[----:B------:R-:W-:-:S00]  /*0110*/  BRA `(.L_x_0) ;  /* 0xfffffffc00fc7947 */ /* 0x000fc0000383ffff */
[----:B------:R-:W-:-:S00]  /*0120*/  NOP ;  /* 0x0000000000007918 */ /* 0x000fc00000000000 */
        /* <DEDUP_REMOVED lines=13> */
.L_x_1:


//--------------------- .nv.constant0.triton_poi_fused__to_copy_add_arange_mul_1 --------------------------
	.section	.nv.constant0.triton_poi_fused__to_copy_add_arange_mul_1,"a",@progbits
	.sectionflags	@""
	.align	4
.nv.constant0.triton_poi_fused__to_copy_add_arange_mul_1:
	.zero		540
